//
// Generated by NVIDIA NVVM Compiler
//
// Compiler Build ID: CL-36424714
// Cuda compilation tools, release 13.0, V13.0.88
// Based on NVVM 20.0.0
//

.version 9.0
.target sm_100
.address_size 64

	// .globl	_Z27MonteCarloHeatmapAndDensityfPiPbPfi12gpu_settings16gpu_heatmap_dist11gpu_densityS0_S1_S_
.extern .func  (.param .b32 func_retval0) vprintf
(
	.param .b64 vprintf_param_0,
	.param .b64 vprintf_param_1
)
;
.global .align 4 .b8 precalc_xorwow_matrix[102400];
.global .align 4 .b8 precalc_xorwow_offset_matrix[102400];
.global .align 4 .b8 mrg32k3aM1[2304];
.global .align 4 .b8 mrg32k3aM2[2304];
.global .align 4 .b8 mrg32k3aM1SubSeq[2016];
.global .align 4 .b8 mrg32k3aM2SubSeq[2016];
.global .align 4 .b8 mrg32k3aM1Seq[2304];
.global .align 4 .b8 mrg32k3aM2Seq[2304];
.const .align 8 .b8 __cr_lgamma_table[72];
.global .align 1 .b8 $str[57] = {104, 101, 97, 116, 109, 97, 112, 32, 115, 105, 122, 101, 115, 32, 109, 105, 115, 109, 97, 116, 99, 104, 44, 32, 100, 105, 115, 116, 32, 115, 105, 122, 101, 61, 37, 122, 117, 44, 32, 97, 99, 116, 105, 118, 101, 32, 114, 101, 103, 105, 111, 110, 61, 37, 122, 117};

.visible .entry _Z27MonteCarloHeatmapAndDensityfPiPbPfi12gpu_settings16gpu_heatmap_dist11gpu_densityS0_S1_S_(
	.param .f32 _Z27MonteCarloHeatmapAndDensityfPiPbPfi12gpu_settings16gpu_heatmap_dist11gpu_densityS0_S1_S__param_0,
	.param .u64 .ptr .align 1 _Z27MonteCarloHeatmapAndDensityfPiPbPfi12gpu_settings16gpu_heatmap_dist11gpu_densityS0_S1_S__param_1,
	.param .u64 .ptr .align 1 _Z27MonteCarloHeatmapAndDensityfPiPbPfi12gpu_settings16gpu_heatmap_dist11gpu_densityS0_S1_S__param_2,
	.param .u64 .ptr .align 1 _Z27MonteCarloHeatmapAndDensityfPiPbPfi12gpu_settings16gpu_heatmap_dist11gpu_densityS0_S1_S__param_3,
	.param .u32 _Z27MonteCarloHeatmapAndDensityfPiPbPfi12gpu_settings16gpu_heatmap_dist11gpu_densityS0_S1_S__param_4,
	.param .align 8 .b8 _Z27MonteCarloHeatmapAndDensityfPiPbPfi12gpu_settings16gpu_heatmap_dist11gpu_densityS0_S1_S__param_5[88],
	.param .align 8 .b8 _Z27MonteCarloHeatmapAndDensityfPiPbPfi12gpu_settings16gpu_heatmap_dist11gpu_densityS0_S1_S__param_6[16],
	.param .align 8 .b8 _Z27MonteCarloHeatmapAndDensityfPiPbPfi12gpu_settings16gpu_heatmap_dist11gpu_densityS0_S1_S__param_7[128],
	.param .u64 .ptr .align 1 _Z27MonteCarloHeatmapAndDensityfPiPbPfi12gpu_settings16gpu_heatmap_dist11gpu_densityS0_S1_S__param_8,
	.param .u64 .ptr .align 1 _Z27MonteCarloHeatmapAndDensityfPiPbPfi12gpu_settings16gpu_heatmap_dist11gpu_densityS0_S1_S__param_9,
	.param .u64 .ptr .align 1 _Z27MonteCarloHeatmapAndDensityfPiPbPfi12gpu_settings16gpu_heatmap_dist11gpu_densityS0_S1_S__param_10
)
{



}
	// .globl	_Z17MonteCarloHeatmapfPiPbPfi12gpu_settings16gpu_heatmap_dist11gpu_densityS0_S1_S_
.visible .entry _Z17MonteCarloHeatmapfPiPbPfi12gpu_settings16gpu_heatmap_dist11gpu_densityS0_S1_S_(
	.param .f32 _Z17MonteCarloHeatmapfPiPbPfi12gpu_settings16gpu_heatmap_dist11gpu_densityS0_S1_S__param_0,
	.param .u64 .ptr .align 1 _Z17MonteCarloHeatmapfPiPbPfi12gpu_settings16gpu_heatmap_dist11gpu_densityS0_S1_S__param_1,
	.param .u64 .ptr .align 1 _Z17MonteCarloHeatmapfPiPbPfi12gpu_settings16gpu_heatmap_dist11gpu_densityS0_S1_S__param_2,
	.param .u64 .ptr .align 1 _Z17MonteCarloHeatmapfPiPbPfi12gpu_settings16gpu_heatmap_dist11gpu_densityS0_S1_S__param_3,
	.param .u32 _Z17MonteCarloHeatmapfPiPbPfi12gpu_settings16gpu_heatmap_dist11gpu_densityS0_S1_S__param_4,
	.param .align 8 .b8 _Z17MonteCarloHeatmapfPiPbPfi12gpu_settings16gpu_heatmap_dist11gpu_densityS0_S1_S__param_5[88],
	.param .align 8 .b8 _Z17MonteCarloHeatmapfPiPbPfi12gpu_settings16gpu_heatmap_dist11gpu_densityS0_S1_S__param_6[16],
	.param .align 8 .b8 _Z17MonteCarloHeatmapfPiPbPfi12gpu_settings16gpu_heatmap_dist11gpu_densityS0_S1_S__param_7[128],
	.param .u64 .ptr .align 1 _Z17MonteCarloHeatmapfPiPbPfi12gpu_settings16gpu_heatmap_dist11gpu_densityS0_S1_S__param_8,
	.param .u64 .ptr .align 1 _Z17MonteCarloHeatmapfPiPbPfi12gpu_settings16gpu_heatmap_dist11gpu_densityS0_S1_S__param_9,
	.param .u64 .ptr .align 1 _Z17MonteCarloHeatmapfPiPbPfi12gpu_settings16gpu_heatmap_dist11gpu_densityS0_S1_S__param_10
)
{
	.local .align 16 .b8 	__local_depot1[16];
	.reg .b64 	%SP;
	.reg .b64 	%SPL;
	.reg .b32 	%r<3>;
	.reg .b64 	%rd<7>;

	mov.u64 	%SPL, __local_depot1;
	cvta.local.u64 	%SP, %SPL;
	add.u64 	%rd1, %SP, 0;
	add.u64 	%rd2, %SPL, 0;
	mov.b64 	%rd3, 2;
	mov.b64 	%rd4, 1;
	st.local.v2.u64 	[%rd2], {%rd4, %rd3};
	mov.u64 	%rd5, $str;
	cvta.global.u64 	%rd6, %rd5;
	{ // callseq 0, 0
	.param .b64 param0;
	st.param.b64 	[param0], %rd6;
	.param .b64 param1;
	st.param.b64 	[param1], %rd1;
	.param .b32 retval0;
	call.uni (retval0), 
	vprintf, 
	(
	param0, 
	param1
	);
	ld.param.b32 	%r1, [retval0];
	} // callseq 0

}


// ===== COMPILED SASS (sm_100) =====

	.target	sm_100

	.elftype	@"ET_EXEC"


//--------------------- .note.nv.tkinfo           --------------------------
	.section	.note.nv.tkinfo,"",@"SHT_NOTE"
	.sectionflags	@"SHF_NOTE_NV_TKINFO"
	.tkinfo
        /*0018*/ 	.word	0x00000002
        /*0030*/ 	.string	""
        /*0030*/ 	.string	"ptxas"
        /*0030*/ 	.string	"Cuda compilation tools, release 13.0, V13.0.88"
        /*0030*/ 	.string	"Build cuda_13.0.r13.0/compiler.36424714_0"
        /*0030*/ 	.string	"-arch sm_100 -m 64 "



//--------------------- .note.nv.cuinfo           --------------------------
	.section	.note.nv.cuinfo,"",@"SHT_NOTE"
	.sectionflags	@"SHF_NOTE_NV_CUINFO"
        /*0018*/ 	.short	0x0002
        /*001a*/ 	.short	0x0064
        /*001c*/ 	.short	0x0082
	.zero		2


//--------------------- .nv.info                  --------------------------
	.section	.nv.info,"",@"SHT_CUDA_INFO"
	.align	4


	//----- nvinfo : EIATTR_REGCOUNT
	.align		4
        /*0000*/ 	.byte	0x04, 0x2f
        /*0002*/ 	.short	(.L_11 - .L_10)
	.align		4
.L_10:
        /*0004*/ 	.word	index@(_Z27MonteCarloHeatmapAndDensityfPiPbPfi12gpu_settings16gpu_heatmap_dist11gpu_densityS0_S1_S_)
        /*0008*/ 	.word	0x00000004


	//----- nvinfo : EIATTR_FRAME_SIZE
	.align		4
.L_11:
        /*000c*/ 	.byte	0x04, 0x11
        /*000e*/ 	.short	(.L_13 - .L_12)
	.align		4
.L_12:
        /*0010*/ 	.word	index@(_Z27MonteCarloHeatmapAndDensityfPiPbPfi12gpu_settings16gpu_heatmap_dist11gpu_densityS0_S1_S_)
        /*0014*/ 	.word	0x00000000


	//----- nvinfo : EIATTR_REGCOUNT
	.align		4
.L_13:
        /*0018*/ 	.byte	0x04, 0x2f
        /*001a*/ 	.short	(.L_15 - .L_14)
	.align		4
.L_14:
        /*001c*/ 	.word	index@(_Z17MonteCarloHeatmapfPiPbPfi12gpu_settings16gpu_heatmap_dist11gpu_densityS0_S1_S_)
        /*0020*/ 	.word	0x00000018


	//----- nvinfo : EIATTR_FRAME_SIZE
	.align		4
.L_15:
        /*0024*/ 	.byte	0x04, 0x11
        /*0026*/ 	.short	(.L_17 - .L_16)
	.align		4
.L_16:
        /*0028*/ 	.word	index@(_Z17MonteCarloHeatmapfPiPbPfi12gpu_settings16gpu_heatmap_dist11gpu_densityS0_S1_S_)
        /*002c*/ 	.word	0x00000010


	//----- nvinfo : EIATTR_MIN_STACK_SIZE
	.align		4
.L_17:
        /*0030*/ 	.byte	0x04, 0x12
        /*0032*/ 	.short	(.L_19 - .L_18)
	.align		4
.L_18:
        /*0034*/ 	.word	index@(_Z17MonteCarloHeatmapfPiPbPfi12gpu_settings16gpu_heatmap_dist11gpu_densityS0_S1_S_)
        /*0038*/ 	.word	0x00000010


	//----- nvinfo : EIATTR_MIN_STACK_SIZE
	.align		4
.L_19:
        /*003c*/ 	.byte	0x04, 0x12
        /*003e*/ 	.short	(.L_21 - .L_20)
	.align		4
.L_20:
        /*0040*/ 	.word	index@(_Z27MonteCarloHeatmapAndDensityfPiPbPfi12gpu_settings16gpu_heatmap_dist11gpu_densityS0_S1_S_)
        /*0044*/ 	.word	0x00000000
.L_21:


//--------------------- .nv.compat                --------------------------
	.section	.nv.compat,"",@"SHT_CUDA_COMPAT_INFO"
	.align	4
        /*0000*/ 	.byte	0x02, 0x09, 0x00, 0x00, 0x02, 0x02, 0x01, 0x00, 0x02, 0x05, 0x05, 0x00, 0x03, 0x07, 0x01, 0x01
        /*0010*/ 	.byte	0x02, 0x03, 0x00, 0x00, 0x02, 0x06, 0x01, 0x00, 0x04, 0x0b, 0x08, 0x00, 0x09, 0x00, 0x00, 0x00
        /*0020*/ 	.byte	0x00, 0x00, 0x00, 0x00


//--------------------- .nv.info._Z17MonteCarloHeatmapfPiPbPfi12gpu_settings16gpu_heatmap_dist11gpu_densityS0_S1_S_ --------------------------
	.section	.nv.info._Z17MonteCarloHeatmapfPiPbPfi12gpu_settings16gpu_heatmap_dist11gpu_densityS0_S1_S_,"",@"SHT_CUDA_INFO"
	.sectionflags	@""
	.align	4


	//----- nvinfo : EIATTR_CUDA_API_VERSION
	.align		4
        /*0000*/ 	.byte	0x04, 0x37
        /*0002*/ 	.short	(.L_23 - .L_22)
.L_22:
        /*0004*/ 	.word	0x00000082


	//----- nvinfo : EIATTR_KPARAM_INFO
	.align		4
.L_23:
        /*0008*/ 	.byte	0x04, 0x17
        /*000a*/ 	.short	(.L_25 - .L_24)
.L_24:
        /*000c*/ 	.word	0x00000000
        /*0010*/ 	.short	0x000a
        /*0012*/ 	.short	0x0120
        /*0014*/ 	.byte	0x00, 0xf5, 0x21, 0x00


	//----- nvinfo : EIATTR_KPARAM_INFO
	.align		4
.L_25:
        /*0018*/ 	.byte	0x04, 0x17
        /*001a*/ 	.short	(.L_27 - .L_26)
.L_26:
        /*001c*/ 	.word	0x00000000
        /*0020*/ 	.short	0x0009
        /*0022*/ 	.short	0x0118
        /*0024*/ 	.byte	0x00, 0xf5, 0x21, 0x00


	//----- nvinfo : EIATTR_KPARAM_INFO
	.align		4
.L_27:
        /*0028*/ 	.byte	0x04, 0x17
        /*002a*/ 	.short	(.L_29 - .L_28)
.L_28:
        /*002c*/ 	.word	0x00000000
        /*0030*/ 	.short	0x0008
        /*0032*/ 	.short	0x0110
        /*0034*/ 	.byte	0x00, 0xf5, 0x21, 0x00


	//----- nvinfo : EIATTR_KPARAM_INFO
	.align		4
.L_29:
        /*0038*/ 	.byte	0x04, 0x17
        /*003a*/ 	.short	(.L_31 - .L_30)
.L_30:
        /*003c*/ 	.word	0x00000000
        /*0040*/ 	.short	0x0007
        /*0042*/ 	.short	0x0090
        /*0044*/ 	.byte	0x00, 0xf0, 0x01, 0x02


	//----- nvinfo : EIATTR_KPARAM_INFO
	.align		4
.L_31:
        /*0048*/ 	.byte	0x04, 0x17
        /*004a*/ 	.short	(.L_33 - .L_32)
.L_32:
        /*004c*/ 	.word	0x00000000
        /*0050*/ 	.short	0x0006
        /*0052*/ 	.short	0x0080
        /*0054*/ 	.byte	0x00, 0xf0, 0x41, 0x00


	//----- nvinfo : EIATTR_KPARAM_INFO
	.align		4
.L_33:
        /*0058*/ 	.byte	0x04, 0x17
        /*005a*/ 	.short	(.L_35 - .L_34)
.L_34:
        /*005c*/ 	.word	0x00000000
        /*0060*/ 	.short	0x0005
        /*0062*/ 	.short	0x0028
        /*0064*/ 	.byte	0x00, 0xf0, 0x61, 0x01


	//----- nvinfo : EIATTR_KPARAM_INFO
	.align		4
.L_35:
        /*0068*/ 	.byte	0x04, 0x17
        /*006a*/ 	.short	(.L_37 - .L_36)
.L_36:
        /*006c*/ 	.word	0x00000000
        /*0070*/ 	.short	0x0004
        /*0072*/ 	.short	0x0020
        /*0074*/ 	.byte	0x00, 0xf0, 0x11, 0x00


	//----- nvinfo : EIATTR_KPARAM_INFO
	.align		4
.L_37:
        /*0078*/ 	.byte	0x04, 0x17
        /*007a*/ 	.short	(.L_39 - .L_38)
.L_38:
        /*007c*/ 	.word	0x00000000
        /*0080*/ 	.short	0x0003
        /*0082*/ 	.short	0x0018
        /*0084*/ 	.byte	0x00, 0xf5, 0x21, 0x00


	//----- nvinfo : EIATTR_KPARAM_INFO
	.align		4
.L_39:
        /*0088*/ 	.byte	0x04, 0x17
        /*008a*/ 	.short	(.L_41 - .L_40)
.L_40:
        /*008c*/ 	.word	0x00000000
        /*0090*/ 	.short	0x0002
        /*0092*/ 	.short	0x0010
        /*0094*/ 	.byte	0x00, 0xf5, 0x21, 0x00


	//----- nvinfo : EIATTR_KPARAM_INFO
	.align		4
.L_41:
        /*0098*/ 	.byte	0x04, 0x17
        /*009a*/ 	.short	(.L_43 - .L_42)
.L_42:
        /*009c*/ 	.word	0x00000000
        /*00a0*/ 	.short	0x0001
        /*00a2*/ 	.short	0x0008
        /*00a4*/ 	.byte	0x00, 0xf5, 0x21, 0x00


	//----- nvinfo : EIATTR_KPARAM_INFO
	.align		4
.L_43:
        /*00a8*/ 	.byte	0x04, 0x17
        /*00aa*/ 	.short	(.L_45 - .L_44)
.L_44:
        /*00ac*/ 	.word	0x00000000
        /*00b0*/ 	.short	0x0000
        /*00b2*/ 	.short	0x0000
        /*00b4*/ 	.byte	0x00, 0xf0, 0x11, 0x00


	//----- nvinfo : EIATTR_SPARSE_MMA_MASK
	.align		4
.L_45:
        /*00b8*/ 	.byte	0x03, 0x50
        /*00ba*/ 	.short	0x0000


	//----- nvinfo : EIATTR_MAXREG_COUNT
	.align		4
        /*00bc*/ 	.byte	0x03, 0x1b
        /*00be*/ 	.short	0x00ff


	//----- nvinfo : EIATTR_EXTERNS
	.align		4
        /*00c0*/ 	.byte	0x04, 0x0f
        /*00c2*/ 	.short	(.L_47 - .L_46)


	//   ....[0]....
	.align		4
.L_46:
        /*00c4*/ 	.word	index@(vprintf)


	//----- nvinfo : EIATTR_MERCURY_ISA_VERSION
	.align		4
.L_47:
        /*00c8*/ 	.byte	0x03, 0x5f
        /*00ca*/ 	.short	0x0101


	//----- nvinfo : EIATTR_VRC_CTA_INIT_COUNT
	.align		4
        /*00cc*/ 	.byte	0x02, 0x4a
	.zero		1
	.zero		1


	//----- nvinfo : EIATTR_SYSCALL_OFFSETS
	.align		4
        /*00d0*/ 	.byte	0x04, 0x46
        /*00d2*/ 	.short	(.L_49 - .L_48)


	//   ....[0]....
.L_48:
        /*00d4*/ 	.word	0x00000110


	//----- nvinfo : EIATTR_EXIT_INSTR_OFFSETS
	.align		4
.L_49:
        /*00d8*/ 	.byte	0x04, 0x1c
        /*00da*/ 	.short	(.L_51 - .L_50)


	//   ....[0]....
.L_50:
        /*00dc*/ 	.word	0x00000120


	//----- nvinfo : EIATTR_CBANK_PARAM_SIZE
	.align		4
.L_51:
        /*00e0*/ 	.byte	0x03, 0x19
        /*00e2*/ 	.short	0x0128


	//----- nvinfo : EIATTR_PARAM_CBANK
	.align		4
        /*00e4*/ 	.byte	0x04, 0x0a
        /*00e6*/ 	.short	(.L_53 - .L_52)
	.align		4
.L_52:
        /*00e8*/ 	.word	index@(.nv.constant0._Z17MonteCarloHeatmapfPiPbPfi12gpu_settings16gpu_heatmap_dist11gpu_densityS0_S1_S_)
        /*00ec*/ 	.short	0x0380
        /*00ee*/ 	.short	0x0128


	//----- nvinfo : EIATTR_SW_WAR
	.align		4
.L_53:
        /*00f0*/ 	.byte	0x04, 0x36
        /*00f2*/ 	.short	(.L_55 - .L_54)
.L_54:
        /*00f4*/ 	.word	0x00000008
.L_55:


//--------------------- .nv.info._Z27MonteCarloHeatmapAndDensityfPiPbPfi12gpu_settings16gpu_heatmap_dist11gpu_densityS0_S1_S_ --------------------------
	.section	.nv.info._Z27MonteCarloHeatmapAndDensityfPiPbPfi12gpu_settings16gpu_heatmap_dist11gpu_densityS0_S1_S_,"",@"SHT_CUDA_INFO"
	.sectionflags	@""
	.align	4


	//----- nvinfo : EIATTR_CUDA_API_VERSION
	.align		4
        /*0000*/ 	.byte	0x04, 0x37
        /*0002*/ 	.short	(.L_57 - .L_56)
.L_56:
        /*0004*/ 	.word	0x00000082


	//----- nvinfo : EIATTR_KPARAM_INFO
	.align		4
.L_57:
        /*0008*/ 	.byte	0x04, 0x17
        /*000a*/ 	.short	(.L_59 - .L_58)
.L_58:
        /*000c*/ 	.word	0x00000000
        /*0010*/ 	.short	0x000a
        /*0012*/ 	.short	0x0120
        /*0014*/ 	.byte	0x00, 0xf5, 0x21, 0x00


	//----- nvinfo : EIATTR_KPARAM_INFO
	.align		4
.L_59:
        /*0018*/ 	.byte	0x04, 0x17
        /*001a*/ 	.short	(.L_61 - .L_60)
.L_60:
        /*001c*/ 	.word	0x00000000
        /*0020*/ 	.short	0x0009
        /*0022*/ 	.short	0x0118
        /*0024*/ 	.byte	0x00, 0xf5, 0x21, 0x00


	//----- nvinfo : EIATTR_KPARAM_INFO
	.align		4
.L_61:
        /*0028*/ 	.byte	0x04, 0x17
        /*002a*/ 	.short	(.L_63 - .L_62)
.L_62:
        /*002c*/ 	.word	0x00000000
        /*0030*/ 	.short	0x0008
        /*0032*/ 	.short	0x0110
        /*0034*/ 	.byte	0x00, 0xf5, 0x21, 0x00


	//----- nvinfo : EIATTR_KPARAM_INFO
	.align		4
.L_63:
        /*0038*/ 	.byte	0x04, 0x17
        /*003a*/ 	.short	(.L_65 - .L_64)
.L_64:
        /*003c*/ 	.word	0x00000000
        /*0040*/ 	.short	0x0007
        /*0042*/ 	.short	0x0090
        /*0044*/ 	.byte	0x00, 0xf0, 0x01, 0x02


	//----- nvinfo : EIATTR_KPARAM_INFO
	.align		4
.L_65:
        /*0048*/ 	.byte	0x04, 0x17
        /*004a*/ 	.short	(.L_67 - .L_66)
.L_66:
        /*004c*/ 	.word	0x00000000
        /*0050*/ 	.short	0x0006
        /*0052*/ 	.short	0x0080
        /*0054*/ 	.byte	0x00, 0xf0, 0x41, 0x00


	//----- nvinfo : EIATTR_KPARAM_INFO
	.align		4
.L_67:
        /*0058*/ 	.byte	0x04, 0x17
        /*005a*/ 	.short	(.L_69 - .L_68)
.L_68:
        /*005c*/ 	.word	0x00000000
        /*0060*/ 	.short	0x0005
        /*0062*/ 	.short	0x0028
        /*0064*/ 	.byte	0x00, 0xf0, 0x61, 0x01


	//----- nvinfo : EIATTR_KPARAM_INFO
	.align		4
.L_69:
        /*0068*/ 	.byte	0x04, 0x17
        /*006a*/ 	.short	(.L_71 - .L_70)
.L_70:
        /*006c*/ 	.word	0x00000000
        /*0070*/ 	.short	0x0004
        /*0072*/ 	.short	0x0020
        /*0074*/ 	.byte	0x00, 0xf0, 0x11, 0x00


	//----- nvinfo : EIATTR_KPARAM_INFO
	.align		4
.L_71:
        /*0078*/ 	.byte	0x04, 0x17
        /*007a*/ 	.short	(.L_73 - .L_72)
.L_72:
        /*007c*/ 	.word	0x00000000
        /*0080*/ 	.short	0x0003
        /*0082*/ 	.short	0x0018
        /*0084*/ 	.byte	0x00, 0xf5, 0x21, 0x00


	//----- nvinfo : EIATTR_KPARAM_INFO
	.align		4
.L_73:
        /*0088*/ 	.byte	0x04, 0x17
        /*008a*/ 	.short	(.L_75 - .L_74)
.L_74:
        /*008c*/ 	.word	0x00000000
        /*0090*/ 	.short	0x0002
        /*0092*/ 	.short	0x0010
        /*0094*/ 	.byte	0x00, 0xf5, 0x21, 0x00


	//----- nvinfo : EIATTR_KPARAM_INFO
	.align		4
.L_75:
        /*0098*/ 	.byte	0x04, 0x17
        /*009a*/ 	.short	(.L_77 - .L_76)
.L_76:
        /*009c*/ 	.word	0x00000000
        /*00a0*/ 	.short	0x0001
        /*00a2*/ 	.short	0x0008
        /*00a4*/ 	.byte	0x00, 0xf5, 0x21, 0x00


	//----- nvinfo : EIATTR_KPARAM_INFO
	.align		4
.L_77:
        /*00a8*/ 	.byte	0x04, 0x17
        /*00aa*/ 	.short	(.L_79 - .L_78)
.L_78:
        /*00ac*/ 	.word	0x00000000
        /*00b0*/ 	.short	0x0000
        /*00b2*/ 	.short	0x0000
        /*00b4*/ 	.byte	0x00, 0xf0, 0x11, 0x00


	//----- nvinfo : EIATTR_SPARSE_MMA_MASK
	.align		4
.L_79:
        /*00b8*/ 	.byte	0x03, 0x50
        /*00ba*/ 	.short	0x0000


	//----- nvinfo : EIATTR_MAXREG_COUNT
	.align		4
        /*00bc*/ 	.byte	0x03, 0x1b
        /*00be*/ 	.short	0x00ff


	//----- nvinfo : EIATTR_MERCURY_ISA_VERSION
	.align		4
        /*00c0*/ 	.byte	0x03, 0x5f
        /*00c2*/ 	.short	0x0101


	//----- nvinfo : EIATTR_VRC_CTA_INIT_COUNT
	.align		4
        /*00c4*/ 	.byte	0x02, 0x4a
	.zero		1
	.zero		1


	//----- nvinfo : EIATTR_EXIT_INSTR_OFFSETS
	.align		4
        /*00c8*/ 	.byte	0x04, 0x1c
        /*00ca*/ 	.short	(.L_81 - .L_80)


	//   ....[0]....
.L_80:
        /*00cc*/ 	.word	0x00000010


	//----- nvinfo : EIATTR_CBANK_PARAM_SIZE
	.align		4
.L_81:
        /*00d0*/ 	.byte	0x03, 0x19
        /*00d2*/ 	.short	0x0128


	//----- nvinfo : EIATTR_PARAM_CBANK
	.align		4
        /*00d4*/ 	.byte	0x04, 0x0a
        /*00d6*/ 	.short	(.L_83 - .L_82)
	.align		4
.L_82:
        /*00d8*/ 	.word	index@(.nv.constant0._Z27MonteCarloHeatmapAndDensityfPiPbPfi12gpu_settings16gpu_heatmap_dist11gpu_densityS0_S1_S_)
        /*00dc*/ 	.short	0x0380
        /*00de*/ 	.short	0x0128


	//----- nvinfo : EIATTR_SW_WAR
	.align		4
.L_83:
        /*00e0*/ 	.byte	0x04, 0x36
        /*00e2*/ 	.short	(.L_85 - .L_84)
.L_84:
        /*00e4*/ 	.word	0x00000008
.L_85:


//--------------------- .nv.callgraph             --------------------------
	.section	.nv.callgraph,"",@"SHT_CUDA_CALLGRAPH"
	.align	4
	.sectionentsize	8
	.align		4
        /*0000*/ 	.word	0x00000000
	.align		4
        /*0004*/ 	.word	0xffffffff
	.align		4
        /*0008*/ 	.word	index@(_Z17MonteCarloHeatmapfPiPbPfi12gpu_settings16gpu_heatmap_dist11gpu_densityS0_S1_S_)
	.align		4
        /*000c*/ 	.word	index@(vprintf)
	.align		4
        /*0010*/ 	.word	0x00000000
	.align		4
        /*0014*/ 	.word	0xfffffffe
	.align		4
        /*0018*/ 	.word	0x00000000
	.align		4
        /*001c*/ 	.word	0xfffffffd
	.align		4
        /*0020*/ 	.word	0x00000000
	.align		4
        /*0024*/ 	.word	0xfffffffc


//--------------------- .nv.constant4             --------------------------
	.section	.nv.constant4,"a",@progbits
	.align	8
	.align		8
.nv.constant4:
        /*0000*/ 	.dword	vprintf
	.align		8
        /*0008*/ 	.dword	precalc_xorwow_matrix
	.align		8
        /*0010*/ 	.dword	precalc_xorwow_offset_matrix
	.align		8
        /*0018*/ 	.dword	mrg32k3aM1
	.align		8
        /*0020*/ 	.dword	mrg32k3aM2
	.align		8
        /*0028*/ 	.dword	mrg32k3aM1SubSeq
	.align		8
        /*0030*/ 	.dword	mrg32k3aM2SubSeq
	.align		8
        /*0038*/ 	.dword	mrg32k3aM1Seq
	.align		8
        /*0040*/ 	.dword	mrg32k3aM2Seq
	.align		8
        /*0048*/ 	.dword	$str


//--------------------- .nv.constant3             --------------------------
	.section	.nv.constant3,"a",@progbits
	.align	8
.nv.constant3:
	.type		__cr_lgamma_table,@object
	.size		__cr_lgamma_table,(.L_8 - __cr_lgamma_table)
__cr_lgamma_table:
        /*0000*/ 	.byte	0x00, 0x00, 0x00, 0x00, 0x00, 0x00, 0x00, 0x00, 0x00, 0x00, 0x00, 0x00, 0x00, 0x00, 0x00, 0x00
        /*0010*/ 	.byte	0xef, 0x39, 0xfa, 0xfe, 0x42, 0x2e, 0xe6, 0x3f, 0x02, 0x20, 0x2a, 0xfa, 0x0b, 0xab, 0xfc, 0x3f
        /*0020*/ 	.byte	0xf9, 0x2c, 0x92, 0x7c, 0xa7, 0x6c, 0x09, 0x40, 0xc9, 0x79, 0x44, 0x3c, 0x64, 0x26, 0x13, 0x40
        /*0030*/ 	.byte	0xca, 0x01, 0xcf, 0x3a, 0x27, 0x51, 0x1a, 0x40, 0x30, 0xcc, 0x2d, 0xf3, 0xe1, 0x0c, 0x21, 0x40
        /*0040*/ 	.byte	0x0d, 0xb7, 0xfc, 0x82, 0x8e, 0x35, 0x25, 0x40
.L_8:


//--------------------- .text._Z17MonteCarloHeatmapfPiPbPfi12gpu_settings16gpu_heatmap_dist11gpu_densityS0_S1_S_ --------------------------
	.section	.text._Z17MonteCarloHeatmapfPiPbPfi12gpu_settings16gpu_heatmap_dist11gpu_densityS0_S1_S_,"ax",@progbits
	.align	128
        .global         _Z17MonteCarloHeatmapfPiPbPfi12gpu_settings16gpu_heatmap_dist11gpu_densityS0_S1_S_
        .type           _Z17MonteCarloHeatmapfPiPbPfi12gpu_settings16gpu_heatmap_dist11gpu_densityS0_S1_S_,@function
        .size           _Z17MonteCarloHeatmapfPiPbPfi12gpu_settings16gpu_heatmap_dist11gpu_densityS0_S1_S_,(.L_x_3 - _Z17MonteCarloHeatmapfPiPbPfi12gpu_settings16gpu_heatmap_dist11gpu_densityS0_S1_S_)
        .other          _Z17MonteCarloHeatmapfPiPbPfi12gpu_settings16gpu_heatmap_dist11gpu_densityS0_S1_S_,@"STO_CUDA_ENTRY STV_DEFAULT"
_Z17MonteCarloHeatmapfPiPbPfi12gpu_settings16gpu_heatmap_dist11gpu_densityS0_S1_S_:
.text._Z17MonteCarloHeatmapfPiPbPfi12gpu_settings16gpu_heatmap_dist11gpu_densityS0_S1_S_:
[----:B------:R-:W0:Y:S01]  /*0000*/  LDC R1, c[0x0][0x37c] ;  /* 0x0000df00ff017b82 */ /* 0x000e220000000800 */
[----:B------:R-:W-:Y:S02]  /*0010*/  HFMA2 R9, -RZ, RZ, 0, 0 ;  /* 0x00000000ff097431 */ /* 0x000fe400000001ff */
[----:B0-----:R-:W-:Y:S01]  /*0020*/  VIADD R1, R1, 0xfffffff0 ;  /* 0xfffffff001017836 */ /* 0x001fe20000000000 */
[----:B------:R-:W-:Y:S01]  /*0030*/  MOV R11, 0x0 ;  /* 0x00000000000b7802 */ /* 0x000fe20000000f00 */
[----:B------:R-:W-:Y:S01]  /*0040*/  IMAD.MOV.U32 R8, RZ, RZ, 0x1 ;  /* 0x00000001ff087424 */ /* 0x000fe200078e00ff */
[----:B------:R-:W-:Y:S01]  /*0050*/  MOV R0, 0x0 ;  /* 0x0000000000007802 */ /* 0x000fe20000000f00 */
[----:B------:R-:W-:Y:S01]  /*0060*/  IMAD.MOV.U32 R10, RZ, RZ, 0x2 ;  /* 0x00000002ff0a7424 */ /* 0x000fe200078e00ff */
[----:B------:R-:W0:Y:S02]  /*0070*/  LDCU UR4, c[0x0][0x2f8] ;  /* 0x00005f00ff0477ac */ /* 0x000e240008000800 */
[----:B------:R1:W2:Y:S02]  /*0080*/  LDC.64 R2, c[0x4][R0] ;  /* 0x0100000000027b82 */ /* 0x0002a40000000a00 */
[----:B------:R1:W-:Y:S01]  /*0090*/  STL.128 [R1], R8 ;  /* 0x0000000801007387 */ /* 0x0003e20000100c00 */
[----:B------:R-:W3:Y:S01]  /*00a0*/  LDCU.64 UR6, c[0x4][0x48] ;  /* 0x01000900ff0677ac */ /* 0x000ee20008000a00 */
[----:B------:R-:W4:Y:S01]  /*00b0*/  LDCU UR5, c[0x0][0x2fc] ;  /* 0x00005f80ff0577ac */ /* 0x000f220008000800 */
[----:B0-----:R-:W-:Y:S01]  /*00c0*/  IADD3 R6, P0, PT, R1, UR4, RZ ;  /* 0x0000000401067c10 */ /* 0x001fe2000ff1e0ff */
[----:B---3--:R-:W-:Y:S01]  /*00d0*/  IMAD.U32 R4, RZ, RZ, UR6 ;  /* 0x00000006ff047e24 */ /* 0x008fe2000f8e00ff */
[----:B------:R-:W-:-:S03]  /*00e0*/  MOV R5, UR7 ;  /* 0x0000000700057c02 */ /* 0x000fc60008000f00 */
[----:B-1--4-:R-:W-:-:S08]  /*00f0*/  IMAD.X R7, RZ, RZ, UR5, P0 ;  /* 0x00000005ff077e24 */ /* 0x012fd000080e06ff */
[----:B------:R-:W-:-:S07]  /*0100*/  LEPC R20, `(.L_x_0) ;  /* 0x000000001014794e */ /* 0x000fce0000000000 */
[----:B--2---:R-:W-:Y:S05]  /*0110*/  CALL.ABS.NOINC R2 ;  /* 0x0000000002007343 */ /* 0x004fea0003c00000 */
.L_x_0:
[----:B------:R-:W-:Y:S05]  /*0120*/  EXIT ;  /* 0x000000000000794d */ /* 0x000fea0003800000 */
.L_x_1:
[----:B------:R-:W-:-:S00]  /*0130*/  BRA `(.L_x_1) ;  /* 0xfffffffc00fc7947 */ /* 0x000fc0000383ffff */
[----:B------:R-:W-:-:S00]  /*0140*/  NOP ;  /* 0x0000000000007918 */ /* 0x000fc00000000000 */
        /* <DEDUP_REMOVED lines=11> */
.L_x_3:


//--------------------- .text._Z27MonteCarloHeatmapAndDensityfPiPbPfi12gpu_settings16gpu_heatmap_dist11gpu_densityS0_S1_S_ --------------------------
	.section	.text._Z27MonteCarloHeatmapAndDensityfPiPbPfi12gpu_settings16gpu_heatmap_dist11gpu_densityS0_S1_S_,"ax",@progbits
	.align	128
        .global         _Z27MonteCarloHeatmapAndDensityfPiPbPfi12gpu_settings16gpu_heatmap_dist11gpu_densityS0_S1_S_
        .type           _Z27MonteCarloHeatmapAndDensityfPiPbPfi12gpu_settings16gpu_heatmap_dist11gpu_densityS0_S1_S_,@function
        .size           _Z27MonteCarloHeatmapAndDensityfPiPbPfi12gpu_settings16gpu_heatmap_dist11gpu_densityS0_S1_S_,(.L_x_4 - _Z27MonteCarloHeatmapAndDensityfPiPbPfi12gpu_settings16gpu_heatmap_dist11gpu_densityS0_S1_S_)
        .other          _Z27MonteCarloHeatmapAndDensityfPiPbPfi12gpu_settings16gpu_heatmap_dist11gpu_densityS0_S1_S_,@"STO_CUDA_ENTRY STV_DEFAULT"
_Z27MonteCarloHeatmapAndDensityfPiPbPfi12gpu_settings16gpu_heatmap_dist11gpu_densityS0_S1_S_:
.text._Z27MonteCarloHeatmapAndDensityfPiPbPfi12gpu_settings16gpu_heatmap_dist11gpu_densityS0_S1_S_:
[----:B------:R-:W-:Y:S01]  /*0000*/  LDC R1, c[0x0][0x37c] ;  /* 0x0000df00ff017b82 */ /* 0x000fe20000000800 */
[----:B------:R-:W-:Y:S05]  /*0010*/  EXIT ;  /* 0x000000000000794d */ /* 0x000fea0003800000 */
.L_x_2:
        /* <DEDUP_REMOVED lines=14> */
.L_x_4:


//--------------------- .nv.global.init           --------------------------
	.section	.nv.global.init,"aw",@progbits
	.align	4
.nv.global.init:
	.type		mrg32k3aM1SubSeq,@object
	.size		mrg32k3aM1SubSeq,(mrg32k3aM2SubSeq - mrg32k3aM1SubSeq)
mrg32k3aM1SubSeq:
        /*0000*/ 	.byte	0x0b, 0xcc, 0xee, 0x04, 0x73, 0x29, 0x8b, 0x6f, 0xf6, 0x53, 0x03, 0xf6, 0x23, 0xf6, 0xea, 0xda
        /* <DEDUP_REMOVED lines=125> */
	.type		mrg32k3aM2SubSeq,@object
	.size		mrg32k3aM2SubSeq,(mrg32k3aM1 - mrg32k3aM2SubSeq)
mrg32k3aM2SubSeq:
        /* <DEDUP_REMOVED lines=126> */
	.type		mrg32k3aM1,@object
	.size		mrg32k3aM1,(mrg32k3aM1Seq - mrg32k3aM1)
mrg32k3aM1:
        /* <DEDUP_REMOVED lines=144> */
	.type		mrg32k3aM1Seq,@object
	.size		mrg32k3aM1Seq,(mrg32k3aM2 - mrg32k3aM1Seq)
mrg32k3aM1Seq:
        /* <DEDUP_REMOVED lines=144> */
	.type		mrg32k3aM2,@object
	.size		mrg32k3aM2,(mrg32k3aM2Seq - mrg32k3aM2)
mrg32k3aM2:
        /* <DEDUP_REMOVED lines=144> */
	.type		mrg32k3aM2Seq,@object
	.size		mrg32k3aM2Seq,(precalc_xorwow_matrix - mrg32k3aM2Seq)
mrg32k3aM2Seq:
        /* <DEDUP_REMOVED lines=144> */
	.type		precalc_xorwow_matrix,@object
	.size		precalc_xorwow_matrix,(precalc_xorwow_offset_matrix - precalc_xorwow_matrix)
precalc_xorwow_matrix:
        /* <DEDUP_REMOVED lines=6400> */
	.type		precalc_xorwow_offset_matrix,@object
	.size		precalc_xorwow_offset_matrix,($str - precalc_xorwow_offset_matrix)
precalc_xorwow_offset_matrix:
        /* <DEDUP_REMOVED lines=6400> */
	.type		$str,@object
	.size		$str,(.L_9 - $str)
$str:
        /*353c0*/ 	.byte	0x68, 0x65, 0x61, 0x74, 0x6d, 0x61, 0x70, 0x20, 0x73, 0x69, 0x7a, 0x65, 0x73, 0x20, 0x6d, 0x69
        /*353d0*/ 	.byte	0x73, 0x6d, 0x61, 0x74, 0x63, 0x68, 0x2c, 0x20, 0x64, 0x69, 0x73, 0x74, 0x20, 0x73, 0x69, 0x7a
        /*353e0*/ 	.byte	0x65, 0x3d, 0x25, 0x7a, 0x75, 0x2c, 0x20, 0x61, 0x63, 0x74, 0x69, 0x76, 0x65, 0x20, 0x72, 0x65
        /*353f0*/ 	.byte	0x67, 0x69, 0x6f, 0x6e, 0x3d, 0x25, 0x7a, 0x75, 0x00
.L_9:


//--------------------- .nv.shared.reserved.0     --------------------------
	.section	.nv.shared.reserved.0,"aw",@nobits
	.weak		__nv_reservedSMEM_offset_0_alias
	.size		__nv_reservedSMEM_offset_0_alias, 0, 64
	.other		__nv_reservedSMEM_offset_0_alias,@"STO_CUDA_RESERVED_SHARED STV_DEFAULT"
__nv_reservedSMEM_offset_0_alias:
	.zero		0
	.zero		64


//--------------------- .nv.constant0._Z17MonteCarloHeatmapfPiPbPfi12gpu_settings16gpu_heatmap_dist11gpu_densityS0_S1_S_ --------------------------
	.section	.nv.constant0._Z17MonteCarloHeatmapfPiPbPfi12gpu_settings16gpu_heatmap_dist11gpu_densityS0_S1_S_,"a",@progbits
	.sectionflags	@""
	.align	4
.nv.constant0._Z17MonteCarloHeatmapfPiPbPfi12gpu_settings16gpu_heatmap_dist11gpu_densityS0_S1_S_:
	.zero		1192


//--------------------- .nv.constant0._Z27MonteCarloHeatmapAndDensityfPiPbPfi12gpu_settings16gpu_heatmap_dist11gpu_densityS0_S1_S_ --------------------------
	.section	.nv.constant0._Z27MonteCarloHeatmapAndDensityfPiPbPfi12gpu_settings16gpu_heatmap_dist11gpu_densityS0_S1_S_,"a",@progbits
	.sectionflags	@""
	.align	4
.nv.constant0._Z27MonteCarloHeatmapAndDensityfPiPbPfi12gpu_settings16gpu_heatmap_dist11gpu_densityS0_S1_S_:
	.zero		1192


//--------------------- SYMBOLS --------------------------

	.type		.nv.reservedSmem.offset0,@object
	.size		.nv.reservedSmem.offset0,0x4
	.type		vprintf,@function
